//
// Generated by NVIDIA NVVM Compiler
//
// Compiler Build ID: CL-36424714
// Cuda compilation tools, release 13.0, V13.0.88
// Based on NVVM 20.0.0
//

.version 9.0
.target sm_100
.address_size 64

	// .globl	_Z10vectorInitPffi

.visible .entry _Z10vectorInitPffi(
	.param .u64 .ptr .align 1 _Z10vectorInitPffi_param_0,
	.param .f32 _Z10vectorInitPffi_param_1,
	.param .u32 _Z10vectorInitPffi_param_2
)
{
	.reg .b32 	%r<5>;
	.reg .b32 	%f<2>;
	.reg .b64 	%rd<5>;

	ld.param.u64 	%rd1, [_Z10vectorInitPffi_param_0];
	ld.param.f32 	%f1, [_Z10vectorInitPffi_param_1];
	cvta.to.global.u64 	%rd2, %rd1;
	mov.u32 	%r1, %ctaid.x;
	mov.u32 	%r2, %ntid.x;
	mov.u32 	%r3, %tid.x;
	mad.lo.s32 	%r4, %r1, %r2, %r3;
	mul.wide.s32 	%rd3, %r4, 4;
	add.s64 	%rd4, %rd2, %rd3;
	st.global.f32 	[%rd4], %f1;
	ret;

}
	// .globl	_Z9vectorAddPfS_S_i
.visible .entry _Z9vectorAddPfS_S_i(
	.param .u64 .ptr .align 1 _Z9vectorAddPfS_S_i_param_0,
	.param .u64 .ptr .align 1 _Z9vectorAddPfS_S_i_param_1,
	.param .u64 .ptr .align 1 _Z9vectorAddPfS_S_i_param_2,
	.param .u32 _Z9vectorAddPfS_S_i_param_3
)
{
	.reg .b32 	%r<5>;
	.reg .b32 	%f<4>;
	.reg .b64 	%rd<11>;

	ld.param.u64 	%rd1, [_Z9vectorAddPfS_S_i_param_0];
	ld.param.u64 	%rd2, [_Z9vectorAddPfS_S_i_param_1];
	ld.param.u64 	%rd3, [_Z9vectorAddPfS_S_i_param_2];
	cvta.to.global.u64 	%rd4, %rd3;
	cvta.to.global.u64 	%rd5, %rd2;
	cvta.to.global.u64 	%rd6, %rd1;
	mov.u32 	%r1, %ctaid.x;
	mov.u32 	%r2, %ntid.x;
	mov.u32 	%r3, %tid.x;
	mad.lo.s32 	%r4, %r1, %r2, %r3;
	mul.wide.s32 	%rd7, %r4, 4;
	add.s64 	%rd8, %rd6, %rd7;
	ld.global.f32 	%f1, [%rd8];
	add.s64 	%rd9, %rd5, %rd7;
	ld.global.f32 	%f2, [%rd9];
	add.f32 	%f3, %f1, %f2;
	add.s64 	%rd10, %rd4, %rd7;
	st.global.f32 	[%rd10], %f3;
	ret;

}


// ===== COMPILED SASS (sm_100) =====

	.target	sm_100

	.elftype	@"ET_EXEC"


//--------------------- .note.nv.tkinfo           --------------------------
	.section	.note.nv.tkinfo,"",@"SHT_NOTE"
	.sectionflags	@"SHF_NOTE_NV_TKINFO"
	.tkinfo
        /*0018*/ 	.word	0x00000002
        /*0030*/ 	.string	""
        /*0030*/ 	.string	"ptxas"
        /*0030*/ 	.string	"Cuda compilation tools, release 13.0, V13.0.88"
        /*0030*/ 	.string	"Build cuda_13.0.r13.0/compiler.36424714_0"
        /*0030*/ 	.string	"-arch sm_100 -m 64 "



//--------------------- .note.nv.cuinfo           --------------------------
	.section	.note.nv.cuinfo,"",@"SHT_NOTE"
	.sectionflags	@"SHF_NOTE_NV_CUINFO"
        /*0018*/ 	.short	0x0002
        /*001a*/ 	.short	0x0064
        /*001c*/ 	.short	0x0082
	.zero		2


//--------------------- .nv.info                  --------------------------
	.section	.nv.info,"",@"SHT_CUDA_INFO"
	.align	4


	//----- nvinfo : EIATTR_REGCOUNT
	.align		4
        /*0000*/ 	.byte	0x04, 0x2f
        /*0002*/ 	.short	(.L_1 - .L_0)
	.align		4
.L_0:
        /*0004*/ 	.word	index@(_Z10vectorInitPffi)
        /*0008*/ 	.word	0x0000000a


	//----- nvinfo : EIATTR_FRAME_SIZE
	.align		4
.L_1:
        /*000c*/ 	.byte	0x04, 0x11
        /*000e*/ 	.short	(.L_3 - .L_2)
	.align		4
.L_2:
        /*0010*/ 	.word	index@(_Z10vectorInitPffi)
        /*0014*/ 	.word	0x00000000


	//----- nvinfo : EIATTR_REGCOUNT
	.align		4
.L_3:
        /*0018*/ 	.byte	0x04, 0x2f
        /*001a*/ 	.short	(.L_5 - .L_4)
	.align		4
.L_4:
        /*001c*/ 	.word	index@(_Z9vectorAddPfS_S_i)
        /*0020*/ 	.word	0x0000000c


	//----- nvinfo : EIATTR_FRAME_SIZE
	.align		4
.L_5:
        /*0024*/ 	.byte	0x04, 0x11
        /*0026*/ 	.short	(.L_7 - .L_6)
	.align		4
.L_6:
        /*0028*/ 	.word	index@(_Z9vectorAddPfS_S_i)
        /*002c*/ 	.word	0x00000000


	//----- nvinfo : EIATTR_MIN_STACK_SIZE
	.align		4
.L_7:
        /*0030*/ 	.byte	0x04, 0x12
        /*0032*/ 	.short	(.L_9 - .L_8)
	.align		4
.L_8:
        /*0034*/ 	.word	index@(_Z9vectorAddPfS_S_i)
        /*0038*/ 	.word	0x00000000


	//----- nvinfo : EIATTR_MIN_STACK_SIZE
	.align		4
.L_9:
        /*003c*/ 	.byte	0x04, 0x12
        /*003e*/ 	.short	(.L_11 - .L_10)
	.align		4
.L_10:
        /*0040*/ 	.word	index@(_Z10vectorInitPffi)
        /*0044*/ 	.word	0x00000000
.L_11:


//--------------------- .nv.compat                --------------------------
	.section	.nv.compat,"",@"SHT_CUDA_COMPAT_INFO"
	.align	4
        /*0000*/ 	.byte	0x02, 0x09, 0x00, 0x00, 0x02, 0x02, 0x01, 0x00, 0x02, 0x05, 0x05, 0x00, 0x03, 0x07, 0x01, 0x01
        /*0010*/ 	.byte	0x02, 0x03, 0x00, 0x00, 0x02, 0x06, 0x01, 0x00, 0x04, 0x0b, 0x08, 0x00, 0x09, 0x00, 0x00, 0x00
        /*0020*/ 	.byte	0x00, 0x00, 0x00, 0x00


//--------------------- .nv.info._Z9vectorAddPfS_S_i --------------------------
	.section	.nv.info._Z9vectorAddPfS_S_i,"",@"SHT_CUDA_INFO"
	.sectionflags	@""
	.align	4


	//----- nvinfo : EIATTR_CUDA_API_VERSION
	.align		4
        /*0000*/ 	.byte	0x04, 0x37
        /*0002*/ 	.short	(.L_13 - .L_12)
.L_12:
        /*0004*/ 	.word	0x00000082


	//----- nvinfo : EIATTR_KPARAM_INFO
	.align		4
.L_13:
        /*0008*/ 	.byte	0x04, 0x17
        /*000a*/ 	.short	(.L_15 - .L_14)
.L_14:
        /*000c*/ 	.word	0x00000000
        /*0010*/ 	.short	0x0003
        /*0012*/ 	.short	0x0018
        /*0014*/ 	.byte	0x00, 0xf0, 0x11, 0x00


	//----- nvinfo : EIATTR_KPARAM_INFO
	.align		4
.L_15:
        /*0018*/ 	.byte	0x04, 0x17
        /*001a*/ 	.short	(.L_17 - .L_16)
.L_16:
        /*001c*/ 	.word	0x00000000
        /*0020*/ 	.short	0x0002
        /*0022*/ 	.short	0x0010
        /*0024*/ 	.byte	0x00, 0xf5, 0x21, 0x00


	//----- nvinfo : EIATTR_KPARAM_INFO
	.align		4
.L_17:
        /*0028*/ 	.byte	0x04, 0x17
        /*002a*/ 	.short	(.L_19 - .L_18)
.L_18:
        /*002c*/ 	.word	0x00000000
        /*0030*/ 	.short	0x0001
        /*0032*/ 	.short	0x0008
        /*0034*/ 	.byte	0x00, 0xf5, 0x21, 0x00


	//----- nvinfo : EIATTR_KPARAM_INFO
	.align		4
.L_19:
        /*0038*/ 	.byte	0x04, 0x17
        /*003a*/ 	.short	(.L_21 - .L_20)
.L_20:
        /*003c*/ 	.word	0x00000000
        /*0040*/ 	.short	0x0000
        /*0042*/ 	.short	0x0000
        /*0044*/ 	.byte	0x00, 0xf5, 0x21, 0x00


	//----- nvinfo : EIATTR_SPARSE_MMA_MASK
	.align		4
.L_21:
        /*0048*/ 	.byte	0x03, 0x50
        /*004a*/ 	.short	0x0000


	//----- nvinfo : EIATTR_MAXREG_COUNT
	.align		4
        /*004c*/ 	.byte	0x03, 0x1b
        /*004e*/ 	.short	0x00ff


	//----- nvinfo : EIATTR_MERCURY_ISA_VERSION
	.align		4
        /*0050*/ 	.byte	0x03, 0x5f
        /*0052*/ 	.short	0x0101


	//----- nvinfo : EIATTR_VRC_CTA_INIT_COUNT
	.align		4
        /*0054*/ 	.byte	0x02, 0x4a
	.zero		1
	.zero		1


	//----- nvinfo : EIATTR_EXIT_INSTR_OFFSETS
	.align		4
        /*0058*/ 	.byte	0x04, 0x1c
        /*005a*/ 	.short	(.L_23 - .L_22)


	//   ....[0]....
.L_22:
        /*005c*/ 	.word	0x00000100


	//----- nvinfo : EIATTR_CBANK_PARAM_SIZE
	.align		4
.L_23:
        /*0060*/ 	.byte	0x03, 0x19
        /*0062*/ 	.short	0x001c


	//----- nvinfo : EIATTR_PARAM_CBANK
	.align		4
        /*0064*/ 	.byte	0x04, 0x0a
        /*0066*/ 	.short	(.L_25 - .L_24)
	.align		4
.L_24:
        /*0068*/ 	.word	index@(.nv.constant0._Z9vectorAddPfS_S_i)
        /*006c*/ 	.short	0x0380
        /*006e*/ 	.short	0x001c


	//----- nvinfo : EIATTR_SW_WAR
	.align		4
.L_25:
        /*0070*/ 	.byte	0x04, 0x36
        /*0072*/ 	.short	(.L_27 - .L_26)
.L_26:
        /*0074*/ 	.word	0x00000008
.L_27:


//--------------------- .nv.info._Z10vectorInitPffi --------------------------
	.section	.nv.info._Z10vectorInitPffi,"",@"SHT_CUDA_INFO"
	.sectionflags	@""
	.align	4


	//----- nvinfo : EIATTR_CUDA_API_VERSION
	.align		4
        /*0000*/ 	.byte	0x04, 0x37
        /*0002*/ 	.short	(.L_29 - .L_28)
.L_28:
        /*0004*/ 	.word	0x00000082


	//----- nvinfo : EIATTR_KPARAM_INFO
	.align		4
.L_29:
        /*0008*/ 	.byte	0x04, 0x17
        /*000a*/ 	.short	(.L_31 - .L_30)
.L_30:
        /*000c*/ 	.word	0x00000000
        /*0010*/ 	.short	0x0002
        /*0012*/ 	.short	0x000c
        /*0014*/ 	.byte	0x00, 0xf0, 0x11, 0x00


	//----- nvinfo : EIATTR_KPARAM_INFO
	.align		4
.L_31:
        /*0018*/ 	.byte	0x04, 0x17
        /*001a*/ 	.short	(.L_33 - .L_32)
.L_32:
        /*001c*/ 	.word	0x00000000
        /*0020*/ 	.short	0x0001
        /*0022*/ 	.short	0x0008
        /*0024*/ 	.byte	0x00, 0xf0, 0x11, 0x00


	//----- nvinfo : EIATTR_KPARAM_INFO
	.align		4
.L_33:
        /*0028*/ 	.byte	0x04, 0x17
        /*002a*/ 	.short	(.L_35 - .L_34)
.L_34:
        /*002c*/ 	.word	0x00000000
        /*0030*/ 	.short	0x0000
        /*0032*/ 	.short	0x0000
        /*0034*/ 	.byte	0x00, 0xf5, 0x21, 0x00


	//----- nvinfo : EIATTR_SPARSE_MMA_MASK
	.align		4
.L_35:
        /*0038*/ 	.byte	0x03, 0x50
        /*003a*/ 	.short	0x0000


	//----- nvinfo : EIATTR_MAXREG_COUNT
	.align		4
        /*003c*/ 	.byte	0x03, 0x1b
        /*003e*/ 	.short	0x00ff


	//----- nvinfo : EIATTR_MERCURY_ISA_VERSION
	.align		4
        /*0040*/ 	.byte	0x03, 0x5f
        /*0042*/ 	.short	0x0101


	//----- nvinfo : EIATTR_VRC_CTA_INIT_COUNT
	.align		4
        /*0044*/ 	.byte	0x02, 0x4a
	.zero		1
	.zero		1


	//----- nvinfo : EIATTR_EXIT_INSTR_OFFSETS
	.align		4
        /*0048*/ 	.byte	0x04, 0x1c
        /*004a*/ 	.short	(.L_37 - .L_36)


	//   ....[0]....
.L_36:
        /*004c*/ 	.word	0x000000a0


	//----- nvinfo : EIATTR_CBANK_PARAM_SIZE
	.align		4
.L_37:
        /*0050*/ 	.byte	0x03, 0x19
        /*0052*/ 	.short	0x0010


	//----- nvinfo : EIATTR_PARAM_CBANK
	.align		4
        /*0054*/ 	.byte	0x04, 0x0a
        /*0056*/ 	.short	(.L_39 - .L_38)
	.align		4
.L_38:
        /*0058*/ 	.word	index@(.nv.constant0._Z10vectorInitPffi)
        /*005c*/ 	.short	0x0380
        /*005e*/ 	.short	0x0010


	//----- nvinfo : EIATTR_SW_WAR
	.align		4
.L_39:
        /*0060*/ 	.byte	0x04, 0x36
        /*0062*/ 	.short	(.L_41 - .L_40)
.L_40:
        /*0064*/ 	.word	0x00000008
.L_41:


//--------------------- .nv.callgraph             --------------------------
	.section	.nv.callgraph,"",@"SHT_CUDA_CALLGRAPH"
	.align	4
	.sectionentsize	8
	.align		4
        /*0000*/ 	.word	0x00000000
	.align		4
        /*0004*/ 	.word	0xffffffff
	.align		4
        /*0008*/ 	.word	0x00000000
	.align		4
        /*000c*/ 	.word	0xfffffffe
	.align		4
        /*0010*/ 	.word	0x00000000
	.align		4
        /*0014*/ 	.word	0xfffffffd
	.align		4
        /*0018*/ 	.word	0x00000000
	.align		4
        /*001c*/ 	.word	0xfffffffc


//--------------------- .text._Z9vectorAddPfS_S_i --------------------------
	.section	.text._Z9vectorAddPfS_S_i,"ax",@progbits
	.align	128
        .global         _Z9vectorAddPfS_S_i
        .type           _Z9vectorAddPfS_S_i,@function
        .size           _Z9vectorAddPfS_S_i,(.L_x_2 - _Z9vectorAddPfS_S_i)
        .other          _Z9vectorAddPfS_S_i,@"STO_CUDA_ENTRY STV_DEFAULT"
_Z9vectorAddPfS_S_i:
.text._Z9vectorAddPfS_S_i:
[----:B------:R-:W-:Y:S01]  /*0000*/  LDC R1, c[0x0][0x37c] ;  /* 0x0000df00ff017b82 */ /* 0x000fe20000000800 */
[----:B------:R-:W0:Y:S07]  /*0010*/  S2R R0, SR_TID.X ;  /* 0x0000000000007919 */ /* 0x000e2e0000002100 */
[----:B------:R-:W0:Y:S01]  /*0020*/  S2UR UR6, SR_CTAID.X ;  /* 0x00000000000679c3 */ /* 0x000e220000002500 */
[----:B------:R-:W1:Y:S07]  /*0030*/  LDCU.64 UR4, c[0x0][0x358] ;  /* 0x00006b00ff0477ac */ /* 0x000e6e0008000a00 */
[----:B------:R-:W0:Y:S08]  /*0040*/  LDC R9, c[0x0][0x360] ;  /* 0x0000d800ff097b82 */ /* 0x000e300000000800 */
[----:B------:R-:W2:Y:S08]  /*0050*/  LDC.64 R2, c[0x0][0x380] ;  /* 0x0000e000ff027b82 */ /* 0x000eb00000000a00 */
[----:B------:R-:W3:Y:S01]  /*0060*/  LDC.64 R4, c[0x0][0x388] ;  /* 0x0000e200ff047b82 */ /* 0x000ee20000000a00 */
[----:B0-----:R-:W-:-:S07]  /*0070*/  IMAD R9, R9, UR6, R0 ;  /* 0x0000000609097c24 */ /* 0x001fce000f8e0200 */
[----:B------:R-:W0:Y:S01]  /*0080*/  LDC.64 R6, c[0x0][0x390] ;  /* 0x0000e400ff067b82 */ /* 0x000e220000000a00 */
[----:B--2---:R-:W-:-:S06]  /*0090*/  IMAD.WIDE R2, R9, 0x4, R2 ;  /* 0x0000000409027825 */ /* 0x004fcc00078e0202 */
[----:B-1----:R-:W2:Y:S01]  /*00a0*/  LDG.E R2, desc[UR4][R2.64] ;  /* 0x0000000402027981 */ /* 0x002ea2000c1e1900 */
[----:B---3--:R-:W-:-:S06]  /*00b0*/  IMAD.WIDE R4, R9, 0x4, R4 ;  /* 0x0000000409047825 */ /* 0x008fcc00078e0204 */
[----:B------:R-:W2:Y:S01]  /*00c0*/  LDG.E R5, desc[UR4][R4.64] ;  /* 0x0000000404057981 */ /* 0x000ea2000c1e1900 */
[----:B0-----:R-:W-:-:S04]  /*00d0*/  IMAD.WIDE R6, R9, 0x4, R6 ;  /* 0x0000000409067825 */ /* 0x001fc800078e0206 */
[----:B--2---:R-:W-:-:S05]  /*00e0*/  FADD R9, R2, R5 ;  /* 0x0000000502097221 */ /* 0x004fca0000000000 */
[----:B------:R-:W-:Y:S01]  /*00f0*/  STG.E desc[UR4][R6.64], R9 ;  /* 0x0000000906007986 */ /* 0x000fe2000c101904 */
[----:B------:R-:W-:Y:S05]  /*0100*/  EXIT ;  /* 0x000000000000794d */ /* 0x000fea0003800000 */
.L_x_0:
[----:B------:R-:W-:-:S00]  /*0110*/  BRA `(.L_x_0) ;  /* 0xfffffffc00fc7947 */ /* 0x000fc0000383ffff */
[----:B------:R-:W-:-:S00]  /*0120*/  NOP ;  /* 0x0000000000007918 */ /* 0x000fc00000000000 */
        /* <DEDUP_REMOVED lines=13> */
.L_x_2:


//--------------------- .text._Z10vectorInitPffi  --------------------------
	.section	.text._Z10vectorInitPffi,"ax",@progbits
	.align	128
        .global         _Z10vectorInitPffi
        .type           _Z10vectorInitPffi,@function
        .size           _Z10vectorInitPffi,(.L_x_3 - _Z10vectorInitPffi)
        .other          _Z10vectorInitPffi,@"STO_CUDA_ENTRY STV_DEFAULT"
_Z10vectorInitPffi:
.text._Z10vectorInitPffi:
[----:B------:R-:W-:Y:S01]  /*0000*/  LDC R1, c[0x0][0x37c] ;  /* 0x0000df00ff017b82 */ /* 0x000fe20000000800 */
[----:B------:R-:W0:Y:S07]  /*0010*/  S2R R0, SR_TID.X ;  /* 0x0000000000007919 */ /* 0x000e2e0000002100 */
[----:B------:R-:W0:Y:S01]  /*0020*/  S2UR UR6, SR_CTAID.X ;  /* 0x00000000000679c3 */ /* 0x000e220000002500 */
[----:B------:R-:W1:Y:S07]  /*0030*/  LDCU.64 UR4, c[0x0][0x358] ;  /* 0x00006b00ff0477ac */ /* 0x000e6e0008000a00 */
[----:B------:R-:W0:Y:S08]  /*0040*/  LDC R5, c[0x0][0x360] ;  /* 0x0000d800ff057b82 */ /* 0x000e300000000800 */
[----:B------:R-:W2:Y:S08]  /*0050*/  LDC.64 R2, c[0x0][0x380] ;  /* 0x0000e000ff027b82 */ /* 0x000eb00000000a00 */
[----:B------:R-:W1:Y:S01]  /*0060*/  LDC R7, c[0x0][0x388] ;  /* 0x0000e200ff077b82 */ /* 0x000e620000000800 */
[----:B0-----:R-:W-:-:S04]  /*0070*/  IMAD R5, R5, UR6, R0 ;  /* 0x0000000605057c24 */ /* 0x001fc8000f8e0200 */
[----:B--2---:R-:W-:-:S05]  /*0080*/  IMAD.WIDE R2, R5, 0x4, R2 ;  /* 0x0000000405027825 */ /* 0x004fca00078e0202 */
[----:B-1----:R-:W-:Y:S01]  /*0090*/  STG.E desc[UR4][R2.64], R7 ;  /* 0x0000000702007986 */ /* 0x002fe2000c101904 */
[----:B------:R-:W-:Y:S05]  /*00a0*/  EXIT ;  /* 0x000000000000794d */ /* 0x000fea0003800000 */
.L_x_1:
        /* <DEDUP_REMOVED lines=13> */
.L_x_3:


//--------------------- .nv.shared.reserved.0     --------------------------
	.section	.nv.shared.reserved.0,"aw",@nobits
	.weak		__nv_reservedSMEM_offset_0_alias
	.size		__nv_reservedSMEM_offset_0_alias, 0, 64
	.other		__nv_reservedSMEM_offset_0_alias,@"STO_CUDA_RESERVED_SHARED STV_DEFAULT"
__nv_reservedSMEM_offset_0_alias:
	.zero		0
	.zero		64


//--------------------- .nv.constant0._Z9vectorAddPfS_S_i --------------------------
	.section	.nv.constant0._Z9vectorAddPfS_S_i,"a",@progbits
	.sectionflags	@""
	.align	4
.nv.constant0._Z9vectorAddPfS_S_i:
	.zero		924


//--------------------- .nv.constant0._Z10vectorInitPffi --------------------------
	.section	.nv.constant0._Z10vectorInitPffi,"a",@progbits
	.sectionflags	@""
	.align	4
.nv.constant0._Z10vectorInitPffi:
	.zero		912


//--------------------- SYMBOLS --------------------------

	.type		.nv.reservedSmem.offset0,@object
	.size		.nv.reservedSmem.offset0,0x4
